//
// Generated by NVIDIA NVVM Compiler
//
// Compiler Build ID: CL-36424714
// Cuda compilation tools, release 13.0, V13.0.88
// Based on NVVM 20.0.0
//

.version 9.0
.target sm_100
.address_size 64

	// .globl	_Z14seperateMaxMinPfS_S_ii

.visible .entry _Z14seperateMaxMinPfS_S_ii(
	.param .u64 .ptr .align 1 _Z14seperateMaxMinPfS_S_ii_param_0,
	.param .u64 .ptr .align 1 _Z14seperateMaxMinPfS_S_ii_param_1,
	.param .u64 .ptr .align 1 _Z14seperateMaxMinPfS_S_ii_param_2,
	.param .u32 _Z14seperateMaxMinPfS_S_ii_param_3,
	.param .u32 _Z14seperateMaxMinPfS_S_ii_param_4
)
{
	.reg .pred 	%p<10>;
	.reg .b32 	%r<16>;
	.reg .b32 	%f<7>;
	.reg .b64 	%rd<17>;

	ld.param.u64 	%rd11, [_Z14seperateMaxMinPfS_S_ii_param_0];
	ld.param.u64 	%rd12, [_Z14seperateMaxMinPfS_S_ii_param_1];
	ld.param.u64 	%rd13, [_Z14seperateMaxMinPfS_S_ii_param_2];
	ld.param.u32 	%r8, [_Z14seperateMaxMinPfS_S_ii_param_3];
	ld.param.u32 	%r7, [_Z14seperateMaxMinPfS_S_ii_param_4];
	mov.u32 	%r9, %tid.x;
	mov.u32 	%r10, %ctaid.x;
	mov.u32 	%r1, %ntid.x;
	mad.lo.s32 	%r15, %r10, %r1, %r9;
	setp.ge.s32 	%p1, %r15, %r7;
	add.s32 	%r11, %r15, %r7;
	setp.ge.s32 	%p2, %r11, %r8;
	or.pred  	%p3, %p1, %p2;
	@%p3 bra 	$L__BB0_9;
	mov.u32 	%r13, %nctaid.x;
	mul.lo.s32 	%r3, %r1, %r13;
	cvta.to.global.u64 	%rd1, %rd11;
	cvta.to.global.u64 	%rd2, %rd12;
	cvta.to.global.u64 	%rd3, %rd13;
	mul.wide.s32 	%rd5, %r7, 4;
$L__BB0_2:
	mul.wide.s32 	%rd14, %r15, 4;
	add.s64 	%rd4, %rd1, %rd14;
	ld.global.f32 	%f1, [%rd4];
	add.s64 	%rd6, %rd4, %rd5;
	ld.global.f32 	%f2, [%rd6];
	setp.geu.f32 	%p4, %f1, %f2;
	@%p4 bra 	$L__BB0_4;
	st.global.f32 	[%rd4], %f2;
	st.global.f32 	[%rd6], %f1;
$L__BB0_4:
	add.s64 	%rd7, %rd2, %rd14;
	ld.global.f32 	%f3, [%rd7];
	add.s64 	%rd8, %rd7, %rd5;
	ld.global.f32 	%f4, [%rd8];
	setp.geu.f32 	%p5, %f3, %f4;
	@%p5 bra 	$L__BB0_6;
	st.global.f32 	[%rd7], %f4;
	st.global.f32 	[%rd8], %f3;
$L__BB0_6:
	add.s64 	%rd9, %rd3, %rd14;
	ld.global.f32 	%f5, [%rd9];
	add.s64 	%rd10, %rd9, %rd5;
	ld.global.f32 	%f6, [%rd10];
	setp.geu.f32 	%p6, %f5, %f6;
	@%p6 bra 	$L__BB0_8;
	st.global.f32 	[%rd9], %f6;
	st.global.f32 	[%rd10], %f5;
$L__BB0_8:
	add.s32 	%r15, %r15, %r3;
	setp.lt.s32 	%p7, %r15, %r7;
	add.s32 	%r14, %r15, %r7;
	setp.lt.s32 	%p8, %r14, %r8;
	and.pred  	%p9, %p7, %p8;
	@%p9 bra 	$L__BB0_2;
$L__BB0_9:
	ret;

}
	// .globl	_Z7findMaxPfS_S_ii
.visible .entry _Z7findMaxPfS_S_ii(
	.param .u64 .ptr .align 1 _Z7findMaxPfS_S_ii_param_0,
	.param .u64 .ptr .align 1 _Z7findMaxPfS_S_ii_param_1,
	.param .u64 .ptr .align 1 _Z7findMaxPfS_S_ii_param_2,
	.param .u32 _Z7findMaxPfS_S_ii_param_3,
	.param .u32 _Z7findMaxPfS_S_ii_param_4
)
{
	.reg .pred 	%p<9>;
	.reg .b32 	%r<13>;
	.reg .b32 	%f<19>;
	.reg .b64 	%rd<19>;

	ld.param.u64 	%rd7, [_Z7findMaxPfS_S_ii_param_0];
	ld.param.u64 	%rd8, [_Z7findMaxPfS_S_ii_param_1];
	ld.param.u64 	%rd9, [_Z7findMaxPfS_S_ii_param_2];
	ld.param.u32 	%r7, [_Z7findMaxPfS_S_ii_param_3];
	ld.param.u32 	%r8, [_Z7findMaxPfS_S_ii_param_4];
	mov.u32 	%r9, %tid.x;
	mov.u32 	%r10, %ctaid.x;
	mov.u32 	%r1, %ntid.x;
	mad.lo.s32 	%r12, %r10, %r1, %r9;
	setp.ge.s32 	%p1, %r12, %r8;
	@%p1 bra 	$L__BB1_12;
	mov.u32 	%r11, %nctaid.x;
	mul.lo.s32 	%r3, %r1, %r11;
	cvta.to.global.u64 	%rd1, %rd7;
	cvta.to.global.u64 	%rd2, %rd8;
	cvta.to.global.u64 	%rd3, %rd9;
	mul.wide.s32 	%rd11, %r8, 4;
$L__BB1_2:
	add.s32 	%r5, %r12, %r8;
	setp.ge.s32 	%p2, %r5, %r7;
	mul.wide.s32 	%rd10, %r12, 4;
	add.s64 	%rd4, %rd1, %rd10;
	@%p2 bra 	$L__BB1_4;
	ld.global.f32 	%f10, [%rd4];
	add.s64 	%rd12, %rd4, %rd11;
	ld.global.f32 	%f11, [%rd12];
	setp.ge.f32 	%p3, %f10, %f11;
	selp.f32 	%f16, %f10, %f11, %p3;
	bra.uni 	$L__BB1_5;
$L__BB1_4:
	ld.global.f32 	%f16, [%rd4];
$L__BB1_5:
	setp.ge.s32 	%p4, %r5, %r7;
	st.global.f32 	[%rd4], %f16;
	add.s64 	%rd5, %rd2, %rd10;
	@%p4 bra 	$L__BB1_7;
	ld.global.f32 	%f12, [%rd5];
	add.s64 	%rd15, %rd5, %rd11;
	ld.global.f32 	%f13, [%rd15];
	setp.ge.f32 	%p5, %f12, %f13;
	selp.f32 	%f17, %f12, %f13, %p5;
	bra.uni 	$L__BB1_8;
$L__BB1_7:
	ld.global.f32 	%f17, [%rd5];
$L__BB1_8:
	setp.ge.s32 	%p6, %r5, %r7;
	st.global.f32 	[%rd5], %f17;
	add.s64 	%rd6, %rd3, %rd10;
	@%p6 bra 	$L__BB1_10;
	ld.global.f32 	%f14, [%rd6];
	add.s64 	%rd18, %rd6, %rd11;
	ld.global.f32 	%f15, [%rd18];
	setp.ge.f32 	%p7, %f14, %f15;
	selp.f32 	%f18, %f14, %f15, %p7;
	bra.uni 	$L__BB1_11;
$L__BB1_10:
	ld.global.f32 	%f18, [%rd6];
$L__BB1_11:
	st.global.f32 	[%rd6], %f18;
	add.s32 	%r12, %r12, %r3;
	setp.lt.s32 	%p8, %r12, %r8;
	@%p8 bra 	$L__BB1_2;
$L__BB1_12:
	ret;

}
	// .globl	_Z7findMinPfS_S_ii
.visible .entry _Z7findMinPfS_S_ii(
	.param .u64 .ptr .align 1 _Z7findMinPfS_S_ii_param_0,
	.param .u64 .ptr .align 1 _Z7findMinPfS_S_ii_param_1,
	.param .u64 .ptr .align 1 _Z7findMinPfS_S_ii_param_2,
	.param .u32 _Z7findMinPfS_S_ii_param_3,
	.param .u32 _Z7findMinPfS_S_ii_param_4
)
{
	.reg .pred 	%p<9>;
	.reg .b32 	%r<13>;
	.reg .b32 	%f<19>;
	.reg .b64 	%rd<19>;

	ld.param.u64 	%rd7, [_Z7findMinPfS_S_ii_param_0];
	ld.param.u64 	%rd8, [_Z7findMinPfS_S_ii_param_1];
	ld.param.u64 	%rd9, [_Z7findMinPfS_S_ii_param_2];
	ld.param.u32 	%r7, [_Z7findMinPfS_S_ii_param_3];
	ld.param.u32 	%r8, [_Z7findMinPfS_S_ii_param_4];
	mov.u32 	%r9, %tid.x;
	mov.u32 	%r10, %ctaid.x;
	mov.u32 	%r1, %ntid.x;
	mad.lo.s32 	%r12, %r10, %r1, %r9;
	setp.ge.s32 	%p1, %r12, %r8;
	@%p1 bra 	$L__BB2_12;
	mov.u32 	%r11, %nctaid.x;
	mul.lo.s32 	%r3, %r1, %r11;
	cvta.to.global.u64 	%rd1, %rd7;
	cvta.to.global.u64 	%rd2, %rd8;
	cvta.to.global.u64 	%rd3, %rd9;
	mul.wide.s32 	%rd11, %r8, 4;
$L__BB2_2:
	add.s32 	%r5, %r12, %r8;
	setp.ge.s32 	%p2, %r5, %r7;
	mul.wide.s32 	%rd10, %r12, 4;
	add.s64 	%rd4, %rd1, %rd10;
	@%p2 bra 	$L__BB2_4;
	ld.global.f32 	%f10, [%rd4];
	add.s64 	%rd12, %rd4, %rd11;
	ld.global.f32 	%f11, [%rd12];
	setp.le.f32 	%p3, %f10, %f11;
	selp.f32 	%f16, %f10, %f11, %p3;
	bra.uni 	$L__BB2_5;
$L__BB2_4:
	ld.global.f32 	%f16, [%rd4];
$L__BB2_5:
	setp.ge.s32 	%p4, %r5, %r7;
	st.global.f32 	[%rd4], %f16;
	add.s64 	%rd5, %rd2, %rd10;
	@%p4 bra 	$L__BB2_7;
	ld.global.f32 	%f12, [%rd5];
	add.s64 	%rd15, %rd5, %rd11;
	ld.global.f32 	%f13, [%rd15];
	setp.le.f32 	%p5, %f12, %f13;
	selp.f32 	%f17, %f12, %f13, %p5;
	bra.uni 	$L__BB2_8;
$L__BB2_7:
	ld.global.f32 	%f17, [%rd5];
$L__BB2_8:
	setp.ge.s32 	%p6, %r5, %r7;
	st.global.f32 	[%rd5], %f17;
	add.s64 	%rd6, %rd3, %rd10;
	@%p6 bra 	$L__BB2_10;
	ld.global.f32 	%f14, [%rd6];
	add.s64 	%rd18, %rd6, %rd11;
	ld.global.f32 	%f15, [%rd18];
	setp.le.f32 	%p7, %f14, %f15;
	selp.f32 	%f18, %f14, %f15, %p7;
	bra.uni 	$L__BB2_11;
$L__BB2_10:
	ld.global.f32 	%f18, [%rd6];
$L__BB2_11:
	st.global.f32 	[%rd6], %f18;
	add.s32 	%r12, %r12, %r3;
	setp.lt.s32 	%p8, %r12, %r8;
	@%p8 bra 	$L__BB2_2;
$L__BB2_12:
	ret;

}


// ===== COMPILED SASS (sm_100) =====

	.target	sm_100

	.elftype	@"ET_EXEC"


//--------------------- .note.nv.tkinfo           --------------------------
	.section	.note.nv.tkinfo,"",@"SHT_NOTE"
	.sectionflags	@"SHF_NOTE_NV_TKINFO"
	.tkinfo
        /*0018*/ 	.word	0x00000002
        /*0030*/ 	.string	""
        /*0030*/ 	.string	"ptxas"
        /*0030*/ 	.string	"Cuda compilation tools, release 13.0, V13.0.88"
        /*0030*/ 	.string	"Build cuda_13.0.r13.0/compiler.36424714_0"
        /*0030*/ 	.string	"-arch sm_100 -m 64 "



//--------------------- .note.nv.cuinfo           --------------------------
	.section	.note.nv.cuinfo,"",@"SHT_NOTE"
	.sectionflags	@"SHF_NOTE_NV_CUINFO"
        /*0018*/ 	.short	0x0002
        /*001a*/ 	.short	0x0064
        /*001c*/ 	.short	0x0082
	.zero		2


//--------------------- .nv.info                  --------------------------
	.section	.nv.info,"",@"SHT_CUDA_INFO"
	.align	4


	//----- nvinfo : EIATTR_REGCOUNT
	.align		4
        /*0000*/ 	.byte	0x04, 0x2f
        /*0002*/ 	.short	(.L_1 - .L_0)
	.align		4
.L_0:
        /*0004*/ 	.word	index@(_Z14seperateMaxMinPfS_S_ii)
        /*0008*/ 	.word	0x00000020


	//----- nvinfo : EIATTR_FRAME_SIZE
	.align		4
.L_1:
        /*000c*/ 	.byte	0x04, 0x11
        /*000e*/ 	.short	(.L_3 - .L_2)
	.align		4
.L_2:
        /*0010*/ 	.word	index@(_Z14seperateMaxMinPfS_S_ii)
        /*0014*/ 	.word	0x00000000


	//----- nvinfo : EIATTR_REGCOUNT
	.align		4
.L_3:
        /*0018*/ 	.byte	0x04, 0x2f
        /*001a*/ 	.short	(.L_5 - .L_4)
	.align		4
.L_4:
        /*001c*/ 	.word	index@(_Z7findMaxPfS_S_ii)
        /*0020*/ 	.word	0x0000001a


	//----- nvinfo : EIATTR_FRAME_SIZE
	.align		4
.L_5:
        /*0024*/ 	.byte	0x04, 0x11
        /*0026*/ 	.short	(.L_7 - .L_6)
	.align		4
.L_6:
        /*0028*/ 	.word	index@(_Z7findMaxPfS_S_ii)
        /*002c*/ 	.word	0x00000000


	//----- nvinfo : EIATTR_REGCOUNT
	.align		4
.L_7:
        /*0030*/ 	.byte	0x04, 0x2f
        /*0032*/ 	.short	(.L_9 - .L_8)
	.align		4
.L_8:
        /*0034*/ 	.word	index@(_Z7findMinPfS_S_ii)
        /*0038*/ 	.word	0x0000001a


	//----- nvinfo : EIATTR_FRAME_SIZE
	.align		4
.L_9:
        /*003c*/ 	.byte	0x04, 0x11
        /*003e*/ 	.short	(.L_11 - .L_10)
	.align		4
.L_10:
        /*0040*/ 	.word	index@(_Z7findMinPfS_S_ii)
        /*0044*/ 	.word	0x00000000


	//----- nvinfo : EIATTR_MIN_STACK_SIZE
	.align		4
.L_11:
        /*0048*/ 	.byte	0x04, 0x12
        /*004a*/ 	.short	(.L_13 - .L_12)
	.align		4
.L_12:
        /*004c*/ 	.word	index@(_Z7findMinPfS_S_ii)
        /*0050*/ 	.word	0x00000000


	//----- nvinfo : EIATTR_MIN_STACK_SIZE
	.align		4
.L_13:
        /*0054*/ 	.byte	0x04, 0x12
        /*0056*/ 	.short	(.L_15 - .L_14)
	.align		4
.L_14:
        /*0058*/ 	.word	index@(_Z7findMaxPfS_S_ii)
        /*005c*/ 	.word	0x00000000


	//----- nvinfo : EIATTR_MIN_STACK_SIZE
	.align		4
.L_15:
        /*0060*/ 	.byte	0x04, 0x12
        /*0062*/ 	.short	(.L_17 - .L_16)
	.align		4
.L_16:
        /*0064*/ 	.word	index@(_Z14seperateMaxMinPfS_S_ii)
        /*0068*/ 	.word	0x00000000
.L_17:


//--------------------- .nv.compat                --------------------------
	.section	.nv.compat,"",@"SHT_CUDA_COMPAT_INFO"
	.align	4
        /*0000*/ 	.byte	0x02, 0x09, 0x00, 0x00, 0x02, 0x02, 0x01, 0x00, 0x02, 0x05, 0x05, 0x00, 0x03, 0x07, 0x01, 0x01
        /*0010*/ 	.byte	0x02, 0x03, 0x00, 0x00, 0x02, 0x06, 0x01, 0x00, 0x04, 0x0b, 0x08, 0x00, 0x09, 0x00, 0x00, 0x00
        /*0020*/ 	.byte	0x00, 0x00, 0x00, 0x00


//--------------------- .nv.info._Z7findMinPfS_S_ii --------------------------
	.section	.nv.info._Z7findMinPfS_S_ii,"",@"SHT_CUDA_INFO"
	.sectionflags	@""
	.align	4


	//----- nvinfo : EIATTR_CUDA_API_VERSION
	.align		4
        /*0000*/ 	.byte	0x04, 0x37
        /*0002*/ 	.short	(.L_19 - .L_18)
.L_18:
        /*0004*/ 	.word	0x00000082


	//----- nvinfo : EIATTR_KPARAM_INFO
	.align		4
.L_19:
        /*0008*/ 	.byte	0x04, 0x17
        /*000a*/ 	.short	(.L_21 - .L_20)
.L_20:
        /*000c*/ 	.word	0x00000000
        /*0010*/ 	.short	0x0004
        /*0012*/ 	.short	0x001c
        /*0014*/ 	.byte	0x00, 0xf0, 0x11, 0x00


	//----- nvinfo : EIATTR_KPARAM_INFO
	.align		4
.L_21:
        /*0018*/ 	.byte	0x04, 0x17
        /*001a*/ 	.short	(.L_23 - .L_22)
.L_22:
        /*001c*/ 	.word	0x00000000
        /*0020*/ 	.short	0x0003
        /*0022*/ 	.short	0x0018
        /*0024*/ 	.byte	0x00, 0xf0, 0x11, 0x00


	//----- nvinfo : EIATTR_KPARAM_INFO
	.align		4
.L_23:
        /*0028*/ 	.byte	0x04, 0x17
        /*002a*/ 	.short	(.L_25 - .L_24)
.L_24:
        /*002c*/ 	.word	0x00000000
        /*0030*/ 	.short	0x0002
        /*0032*/ 	.short	0x0010
        /*0034*/ 	.byte	0x00, 0xf5, 0x21, 0x00


	//----- nvinfo : EIATTR_KPARAM_INFO
	.align		4
.L_25:
        /*0038*/ 	.byte	0x04, 0x17
        /*003a*/ 	.short	(.L_27 - .L_26)
.L_26:
        /*003c*/ 	.word	0x00000000
        /*0040*/ 	.short	0x0001
        /*0042*/ 	.short	0x0008
        /*0044*/ 	.byte	0x00, 0xf5, 0x21, 0x00


	//----- nvinfo : EIATTR_KPARAM_INFO
	.align		4
.L_27:
        /*0048*/ 	.byte	0x04, 0x17
        /*004a*/ 	.short	(.L_29 - .L_28)
.L_28:
        /*004c*/ 	.word	0x00000000
        /*0050*/ 	.short	0x0000
        /*0052*/ 	.short	0x0000
        /*0054*/ 	.byte	0x00, 0xf5, 0x21, 0x00


	//----- nvinfo : EIATTR_SPARSE_MMA_MASK
	.align		4
.L_29:
        /*0058*/ 	.byte	0x03, 0x50
        /*005a*/ 	.short	0x0000


	//----- nvinfo : EIATTR_MAXREG_COUNT
	.align		4
        /*005c*/ 	.byte	0x03, 0x1b
        /*005e*/ 	.short	0x00ff


	//----- nvinfo : EIATTR_MERCURY_ISA_VERSION
	.align		4
        /*0060*/ 	.byte	0x03, 0x5f
        /*0062*/ 	.short	0x0101


	//----- nvinfo : EIATTR_VRC_CTA_INIT_COUNT
	.align		4
        /*0064*/ 	.byte	0x02, 0x4a
	.zero		1
	.zero		1


	//----- nvinfo : EIATTR_EXIT_INSTR_OFFSETS
	.align		4
        /*0068*/ 	.byte	0x04, 0x1c
        /*006a*/ 	.short	(.L_31 - .L_30)


	//   ....[0]....
.L_30:
        /*006c*/ 	.word	0x00000070


	//   ....[1]....
        /*0070*/ 	.word	0x000002c0


	//----- nvinfo : EIATTR_CRS_STACK_SIZE
	.align		4
.L_31:
        /*0074*/ 	.byte	0x04, 0x1e
        /*0076*/ 	.short	(.L_33 - .L_32)
.L_32:
        /*0078*/ 	.word	0x00000000


	//----- nvinfo : EIATTR_CBANK_PARAM_SIZE
	.align		4
.L_33:
        /*007c*/ 	.byte	0x03, 0x19
        /*007e*/ 	.short	0x0020


	//----- nvinfo : EIATTR_PARAM_CBANK
	.align		4
        /*0080*/ 	.byte	0x04, 0x0a
        /*0082*/ 	.short	(.L_35 - .L_34)
	.align		4
.L_34:
        /*0084*/ 	.word	index@(.nv.constant0._Z7findMinPfS_S_ii)
        /*0088*/ 	.short	0x0380
        /*008a*/ 	.short	0x0020


	//----- nvinfo : EIATTR_SW_WAR
	.align		4
.L_35:
        /*008c*/ 	.byte	0x04, 0x36
        /*008e*/ 	.short	(.L_37 - .L_36)
.L_36:
        /*0090*/ 	.word	0x00000008
.L_37:


//--------------------- .nv.info._Z7findMaxPfS_S_ii --------------------------
	.section	.nv.info._Z7findMaxPfS_S_ii,"",@"SHT_CUDA_INFO"
	.sectionflags	@""
	.align	4


	//----- nvinfo : EIATTR_CUDA_API_VERSION
	.align		4
        /*0000*/ 	.byte	0x04, 0x37
        /*0002*/ 	.short	(.L_39 - .L_38)
.L_38:
        /*0004*/ 	.word	0x00000082


	//----- nvinfo : EIATTR_KPARAM_INFO
	.align		4
.L_39:
        /*0008*/ 	.byte	0x04, 0x17
        /*000a*/ 	.short	(.L_41 - .L_40)
.L_40:
        /*000c*/ 	.word	0x00000000
        /*0010*/ 	.short	0x0004
        /*0012*/ 	.short	0x001c
        /*0014*/ 	.byte	0x00, 0xf0, 0x11, 0x00


	//----- nvinfo : EIATTR_KPARAM_INFO
	.align		4
.L_41:
        /*0018*/ 	.byte	0x04, 0x17
        /*001a*/ 	.short	(.L_43 - .L_42)
.L_42:
        /*001c*/ 	.word	0x00000000
        /*0020*/ 	.short	0x0003
        /*0022*/ 	.short	0x0018
        /*0024*/ 	.byte	0x00, 0xf0, 0x11, 0x00


	//----- nvinfo : EIATTR_KPARAM_INFO
	.align		4
.L_43:
        /*0028*/ 	.byte	0x04, 0x17
        /*002a*/ 	.short	(.L_45 - .L_44)
.L_44:
        /*002c*/ 	.word	0x00000000
        /*0030*/ 	.short	0x0002
        /*0032*/ 	.short	0x0010
        /*0034*/ 	.byte	0x00, 0xf5, 0x21, 0x00


	//----- nvinfo : EIATTR_KPARAM_INFO
	.align		4
.L_45:
        /*0038*/ 	.byte	0x04, 0x17
        /*003a*/ 	.short	(.L_47 - .L_46)
.L_46:
        /*003c*/ 	.word	0x00000000
        /*0040*/ 	.short	0x0001
        /*0042*/ 	.short	0x0008
        /*0044*/ 	.byte	0x00, 0xf5, 0x21, 0x00


	//----- nvinfo : EIATTR_KPARAM_INFO
	.align		4
.L_47:
        /*0048*/ 	.byte	0x04, 0x17
        /*004a*/ 	.short	(.L_49 - .L_48)
.L_48:
        /*004c*/ 	.word	0x00000000
        /*0050*/ 	.short	0x0000
        /*0052*/ 	.short	0x0000
        /*0054*/ 	.byte	0x00, 0xf5, 0x21, 0x00


	//----- nvinfo : EIATTR_SPARSE_MMA_MASK
	.align		4
.L_49:
        /*0058*/ 	.byte	0x03, 0x50
        /*005a*/ 	.short	0x0000


	//----- nvinfo : EIATTR_MAXREG_COUNT
	.align		4
        /*005c*/ 	.byte	0x03, 0x1b
        /*005e*/ 	.short	0x00ff


	//----- nvinfo : EIATTR_MERCURY_ISA_VERSION
	.align		4
        /*0060*/ 	.byte	0x03, 0x5f
        /*0062*/ 	.short	0x0101


	//----- nvinfo : EIATTR_VRC_CTA_INIT_COUNT
	.align		4
        /*0064*/ 	.byte	0x02, 0x4a
	.zero		1
	.zero		1


	//----- nvinfo : EIATTR_EXIT_INSTR_OFFSETS
	.align		4
        /*0068*/ 	.byte	0x04, 0x1c
        /*006a*/ 	.short	(.L_51 - .L_50)


	//   ....[0]....
.L_50:
        /*006c*/ 	.word	0x00000070


	//   ....[1]....
        /*0070*/ 	.word	0x000002c0


	//----- nvinfo : EIATTR_CRS_STACK_SIZE
	.align		4
.L_51:
        /*0074*/ 	.byte	0x04, 0x1e
        /*0076*/ 	.short	(.L_53 - .L_52)
.L_52:
        /*0078*/ 	.word	0x00000000


	//----- nvinfo : EIATTR_CBANK_PARAM_SIZE
	.align		4
.L_53:
        /*007c*/ 	.byte	0x03, 0x19
        /*007e*/ 	.short	0x0020


	//----- nvinfo : EIATTR_PARAM_CBANK
	.align		4
        /*0080*/ 	.byte	0x04, 0x0a
        /*0082*/ 	.short	(.L_55 - .L_54)
	.align		4
.L_54:
        /*0084*/ 	.word	index@(.nv.constant0._Z7findMaxPfS_S_ii)
        /*0088*/ 	.short	0x0380
        /*008a*/ 	.short	0x0020


	//----- nvinfo : EIATTR_SW_WAR
	.align		4
.L_55:
        /*008c*/ 	.byte	0x04, 0x36
        /*008e*/ 	.short	(.L_57 - .L_56)
.L_56:
        /*0090*/ 	.word	0x00000008
.L_57:


//--------------------- .nv.info._Z14seperateMaxMinPfS_S_ii --------------------------
	.section	.nv.info._Z14seperateMaxMinPfS_S_ii,"",@"SHT_CUDA_INFO"
	.sectionflags	@""
	.align	4


	//----- nvinfo : EIATTR_CUDA_API_VERSION
	.align		4
        /*0000*/ 	.byte	0x04, 0x37
        /*0002*/ 	.short	(.L_59 - .L_58)
.L_58:
        /*0004*/ 	.word	0x00000082


	//----- nvinfo : EIATTR_KPARAM_INFO
	.align		4
.L_59:
        /*0008*/ 	.byte	0x04, 0x17
        /*000a*/ 	.short	(.L_61 - .L_60)
.L_60:
        /*000c*/ 	.word	0x00000000
        /*0010*/ 	.short	0x0004
        /*0012*/ 	.short	0x001c
        /*0014*/ 	.byte	0x00, 0xf0, 0x11, 0x00


	//----- nvinfo : EIATTR_KPARAM_INFO
	.align		4
.L_61:
        /*0018*/ 	.byte	0x04, 0x17
        /*001a*/ 	.short	(.L_63 - .L_62)
.L_62:
        /*001c*/ 	.word	0x00000000
        /*0020*/ 	.short	0x0003
        /*0022*/ 	.short	0x0018
        /*0024*/ 	.byte	0x00, 0xf0, 0x11, 0x00


	//----- nvinfo : EIATTR_KPARAM_INFO
	.align		4
.L_63:
        /*0028*/ 	.byte	0x04, 0x17
        /*002a*/ 	.short	(.L_65 - .L_64)
.L_64:
        /*002c*/ 	.word	0x00000000
        /*0030*/ 	.short	0x0002
        /*0032*/ 	.short	0x0010
        /*0034*/ 	.byte	0x00, 0xf5, 0x21, 0x00


	//----- nvinfo : EIATTR_KPARAM_INFO
	.align		4
.L_65:
        /*0038*/ 	.byte	0x04, 0x17
        /*003a*/ 	.short	(.L_67 - .L_66)
.L_66:
        /*003c*/ 	.word	0x00000000
        /*0040*/ 	.short	0x0001
        /*0042*/ 	.short	0x0008
        /*0044*/ 	.byte	0x00, 0xf5, 0x21, 0x00


	//----- nvinfo : EIATTR_KPARAM_INFO
	.align		4
.L_67:
        /*0048*/ 	.byte	0x04, 0x17
        /*004a*/ 	.short	(.L_69 - .L_68)
.L_68:
        /*004c*/ 	.word	0x00000000
        /*0050*/ 	.short	0x0000
        /*0052*/ 	.short	0x0000
        /*0054*/ 	.byte	0x00, 0xf5, 0x21, 0x00


	//----- nvinfo : EIATTR_SPARSE_MMA_MASK
	.align		4
.L_69:
        /*0058*/ 	.byte	0x03, 0x50
        /*005a*/ 	.short	0x0000


	//----- nvinfo : EIATTR_MAXREG_COUNT
	.align		4
        /*005c*/ 	.byte	0x03, 0x1b
        /*005e*/ 	.short	0x00ff


	//----- nvinfo : EIATTR_MERCURY_ISA_VERSION
	.align		4
        /*0060*/ 	.byte	0x03, 0x5f
        /*0062*/ 	.short	0x0101


	//----- nvinfo : EIATTR_VRC_CTA_INIT_COUNT
	.align		4
        /*0064*/ 	.byte	0x02, 0x4a
	.zero		1
	.zero		1


	//----- nvinfo : EIATTR_EXIT_INSTR_OFFSETS
	.align		4
        /*0068*/ 	.byte	0x04, 0x1c
        /*006a*/ 	.short	(.L_71 - .L_70)


	//   ....[0]....
.L_70:
        /*006c*/ 	.word	0x00000090


	//   ....[1]....
        /*0070*/ 	.word	0x000002c0


	//----- nvinfo : EIATTR_CRS_STACK_SIZE
	.align		4
.L_71:
        /*0074*/ 	.byte	0x04, 0x1e
        /*0076*/ 	.short	(.L_73 - .L_72)
.L_72:
        /*0078*/ 	.word	0x00000000


	//----- nvinfo : EIATTR_CBANK_PARAM_SIZE
	.align		4
.L_73:
        /*007c*/ 	.byte	0x03, 0x19
        /*007e*/ 	.short	0x0020


	//----- nvinfo : EIATTR_PARAM_CBANK
	.align		4
        /*0080*/ 	.byte	0x04, 0x0a
        /*0082*/ 	.short	(.L_75 - .L_74)
	.align		4
.L_74:
        /*0084*/ 	.word	index@(.nv.constant0._Z14seperateMaxMinPfS_S_ii)
        /*0088*/ 	.short	0x0380
        /*008a*/ 	.short	0x0020


	//----- nvinfo : EIATTR_SW_WAR
	.align		4
.L_75:
        /*008c*/ 	.byte	0x04, 0x36
        /*008e*/ 	.short	(.L_77 - .L_76)
.L_76:
        /*0090*/ 	.word	0x00000008
.L_77:


//--------------------- .nv.callgraph             --------------------------
	.section	.nv.callgraph,"",@"SHT_CUDA_CALLGRAPH"
	.align	4
	.sectionentsize	8
	.align		4
        /*0000*/ 	.word	0x00000000
	.align		4
        /*0004*/ 	.word	0xffffffff
	.align		4
        /*0008*/ 	.word	0x00000000
	.align		4
        /*000c*/ 	.word	0xfffffffe
	.align		4
        /*0010*/ 	.word	0x00000000
	.align		4
        /*0014*/ 	.word	0xfffffffd
	.align		4
        /*0018*/ 	.word	0x00000000
	.align		4
        /*001c*/ 	.word	0xfffffffc


//--------------------- .text._Z7findMinPfS_S_ii  --------------------------
	.section	.text._Z7findMinPfS_S_ii,"ax",@progbits
	.align	128
        .global         _Z7findMinPfS_S_ii
        .type           _Z7findMinPfS_S_ii,@function
        .size           _Z7findMinPfS_S_ii,(.L_x_6 - _Z7findMinPfS_S_ii)
        .other          _Z7findMinPfS_S_ii,@"STO_CUDA_ENTRY STV_DEFAULT"
_Z7findMinPfS_S_ii:
.text._Z7findMinPfS_S_ii:
[----:B------:R-:W-:Y:S01]  /*0000*/  LDC R1, c[0x0][0x37c] ;  /* 0x0000df00ff017b82 */ /* 0x000fe20000000800 */
[----:B------:R-:W0:Y:S07]  /*0010*/  S2R R12, SR_TID.X ;  /* 0x00000000000c7919 */ /* 0x000e2e0000002100 */
[----:B------:R-:W0:Y:S01]  /*0020*/  S2UR UR4, SR_CTAID.X ;  /* 0x00000000000479c3 */ /* 0x000e220000002500 */
[----:B------:R-:W1:Y:S07]  /*0030*/  LDCU UR5, c[0x0][0x39c] ;  /* 0x00007380ff0577ac */ /* 0x000e6e0008000800 */
[----:B------:R-:W0:Y:S02]  /*0040*/  LDC R11, c[0x0][0x360] ;  /* 0x0000d800ff0b7b82 */ /* 0x000e240000000800 */
[----:B0-----:R-:W-:-:S05]  /*0050*/  IMAD R12, R11, UR4, R12 ;  /* 0x000000040b0c7c24 */ /* 0x001fca000f8e020c */
[----:B-1----:R-:W-:-:S13]  /*0060*/  ISETP.GE.AND P0, PT, R12, UR5, PT ;  /* 0x000000050c007c0c */ /* 0x002fda000bf06270 */
[----:B------:R-:W-:Y:S05]  /*0070*/  @P0 EXIT ;  /* 0x000000000000094d */ /* 0x000fea0003800000 */
[----:B------:R-:W0:Y:S01]  /*0080*/  LDC.64 R2, c[0x0][0x380] ;  /* 0x0000e000ff027b82 */ /* 0x000e220000000a00 */
[----:B------:R-:W1:Y:S01]  /*0090*/  LDCU UR4, c[0x0][0x370] ;  /* 0x00006e00ff0477ac */ /* 0x000e620008000800 */
[----:B------:R-:W2:Y:S06]  /*00a0*/  LDCU.64 UR6, c[0x0][0x358] ;  /* 0x00006b00ff0677ac */ /* 0x000eac0008000a00 */
[----:B------:R-:W3:Y:S08]  /*00b0*/  LDC.64 R4, c[0x0][0x388] ;  /* 0x0000e200ff047b82 */ /* 0x000ef00000000a00 */
[----:B------:R-:W4:Y:S01]  /*00c0*/  LDC.64 R6, c[0x0][0x390] ;  /* 0x0000e400ff067b82 */ /* 0x000f220000000a00 */
[----:B-1----:R-:W-:-:S07]  /*00d0*/  IMAD R0, R11, UR4, RZ ;  /* 0x000000040b007c24 */ /* 0x002fce000f8e02ff */
[----:B--2---:R-:W1:Y:S02]  /*00e0*/  LDC.64 R8, c[0x0][0x398] ;  /* 0x0000e600ff087b82 */ /* 0x004e640000000a00 */
.L_x_0:
[C---:B-12---:R-:W-:Y:S02]  /*00f0*/  IMAD.IADD R11, R12.reuse, 0x1, R9 ;  /* 0x000000010c0b7824 */ /* 0x046fe400078e0209 */
[----:B0-----:R-:W-:-:S03]  /*0100*/  IMAD.WIDE R18, R12, 0x4, R2 ;  /* 0x000000040c127825 */ /* 0x001fc600078e0202 */
[----:B------:R-:W-:Y:S02]  /*0110*/  ISETP.GE.AND P0, PT, R11, R8, PT ;  /* 0x000000080b00720c */ /* 0x000fe40003f06270 */
[----:B------:R-:W2:Y:S11]  /*0120*/  LDG.E R13, desc[UR6][R18.64] ;  /* 0x00000006120d7981 */ /* 0x000eb6000c1e1900 */
[----:B------:R-:W-:-:S06]  /*0130*/  @!P0 IMAD.WIDE R14, R9, 0x4, R18 ;  /* 0x00000004090e8825 */ /* 0x000fcc00078e0212 */
[----:B------:R-:W2:Y:S01]  /*0140*/  @!P0 LDG.E R14, desc[UR6][R14.64] ;  /* 0x000000060e0e8981 */ /* 0x000ea2000c1e1900 */
[----:B---3--:R-:W-:-:S04]  /*0150*/  IMAD.WIDE R10, R12, 0x4, R4 ;  /* 0x000000040c0a7825 */ /* 0x008fc800078e0204 */
[----:B------:R-:W-:Y:S01]  /*0160*/  @!P0 IMAD.WIDE R16, R9, 0x4, R10 ;  /* 0x0000000409108825 */ /* 0x000fe200078e020a */
[----:B--2---:R-:W-:-:S04]  /*0170*/  @!P0 FSETP.GTU.AND P1, PT, R13, R14, PT ;  /* 0x0000000e0d00820b */ /* 0x004fc80003f2c000 */
[----:B------:R-:W-:Y:S02]  /*0180*/  @!P0 FSEL R23, R13, R14, !P1 ;  /* 0x0000000e0d178208 */ /* 0x000fe40004800000 */
[----:B------:R-:W-:-:S05]  /*0190*/  @P0 MOV R23, R13 ;  /* 0x0000000d00170202 */ /* 0x000fca0000000f00 */
[----:B------:R2:W-:Y:S04]  /*01a0*/  STG.E desc[UR6][R18.64], R23 ;  /* 0x0000001712007986 */ /* 0x0005e8000c101906 */
[----:B------:R-:W3:Y:S04]  /*01b0*/  @!P0 LDG.E R16, desc[UR6][R16.64] ;  /* 0x0000000610108981 */ /* 0x000ee8000c1e1900 */
[----:B------:R-:W3:Y:S01]  /*01c0*/  @!P0 LDG.E R13, desc[UR6][R10.64] ;  /* 0x000000060a0d8981 */ /* 0x000ee2000c1e1900 */
[----:B----4-:R-:W-:Y:S01]  /*01d0*/  IMAD.WIDE R20, R12, 0x4, R6 ;  /* 0x000000040c147825 */ /* 0x010fe200078e0206 */
[----:B---3--:R-:W-:-:S04]  /*01e0*/  @!P0 FSETP.GTU.AND P1, PT, R13, R16, PT ;  /* 0x000000100d00820b */ /* 0x008fc80003f2c000 */
[----:B------:R-:W-:-:S06]  /*01f0*/  @!P0 FSEL R13, R13, R16, !P1 ;  /* 0x000000100d0d8208 */ /* 0x000fcc0004800000 */
[----:B------:R-:W3:Y:S01]  /*0200*/  @P0 LDG.E R13, desc[UR6][R10.64] ;  /* 0x000000060a0d0981 */ /* 0x000ee2000c1e1900 */
[----:B------:R-:W-:-:S03]  /*0210*/  @!P0 IMAD.WIDE R14, R9, 0x4, R20 ;  /* 0x00000004090e8825 */ /* 0x000fc600078e0214 */
[----:B---3--:R2:W-:Y:S04]  /*0220*/  STG.E desc[UR6][R10.64], R13 ;  /* 0x0000000d0a007986 */ /* 0x0085e8000c101906 */
[----:B------:R-:W3:Y:S04]  /*0230*/  @!P0 LDG.E R15, desc[UR6][R14.64] ;  /* 0x000000060e0f8981 */ /* 0x000ee8000c1e1900 */
[----:B------:R-:W3:Y:S02]  /*0240*/  @!P0 LDG.E R22, desc[UR6][R20.64] ;  /* 0x0000000614168981 */ /* 0x000ee4000c1e1900 */
[----:B---3--:R-:W-:-:S04]  /*0250*/  @!P0 FSETP.GTU.AND P1, PT, R22, R15, PT ;  /* 0x0000000f1600820b */ /* 0x008fc80003f2c000 */
[----:B------:R-:W-:-:S06]  /*0260*/  @!P0 FSEL R17, R22, R15, !P1 ;  /* 0x0000000f16118208 */ /* 0x000fcc0004800000 */
[----:B------:R-:W3:Y:S01]  /*0270*/  @P0 LDG.E R17, desc[UR6][R20.64] ;  /* 0x0000000614110981 */ /* 0x000ee2000c1e1900 */
[----:B------:R-:W-:-:S05]  /*0280*/  IMAD.IADD R12, R0, 0x1, R12 ;  /* 0x00000001000c7824 */ /* 0x000fca00078e020c */
[----:B------:R-:W-:Y:S01]  /*0290*/  ISETP.GE.AND P0, PT, R12, R9, PT ;  /* 0x000000090c00720c */ /* 0x000fe20003f06270 */
[----:B---3--:R2:W-:-:S12]  /*02a0*/  STG.E desc[UR6][R20.64], R17 ;  /* 0x0000001114007986 */ /* 0x0085d8000c101906 */
[----:B------:R-:W-:Y:S05]  /*02b0*/  @!P0 BRA `(.L_x_0) ;  /* 0xfffffffc008c8947 */ /* 0x000fea000383ffff */
[----:B------:R-:W-:Y:S05]  /*02c0*/  EXIT ;  /* 0x000000000000794d */ /* 0x000fea0003800000 */
.L_x_1:
[----:B------:R-:W-:-:S00]  /*02d0*/  BRA `(.L_x_1) ;  /* 0xfffffffc00fc7947 */ /* 0x000fc0000383ffff */
[----:B------:R-:W-:-:S00]  /*02e0*/  NOP ;  /* 0x0000000000007918 */ /* 0x000fc00000000000 */
        /* <DEDUP_REMOVED lines=9> */
.L_x_6:


//--------------------- .text._Z7findMaxPfS_S_ii  --------------------------
	.section	.text._Z7findMaxPfS_S_ii,"ax",@progbits
	.align	128
        .global         _Z7findMaxPfS_S_ii
        .type           _Z7findMaxPfS_S_ii,@function
        .size           _Z7findMaxPfS_S_ii,(.L_x_7 - _Z7findMaxPfS_S_ii)
        .other          _Z7findMaxPfS_S_ii,@"STO_CUDA_ENTRY STV_DEFAULT"
_Z7findMaxPfS_S_ii:
.text._Z7findMaxPfS_S_ii:
        /* <DEDUP_REMOVED lines=15> */
.L_x_2:
        /* <DEDUP_REMOVED lines=8> */
[----:B--2---:R-:W-:-:S04]  /*0170*/  @!P0 FSETP.GE.AND P1, PT, R13, R14, PT ;  /* 0x0000000e0d00820b */ /* 0x004fc80003f26000 */
[----:B------:R-:W-:Y:S02]  /*0180*/  @!P0 FSEL R23, R13, R14, P1 ;  /* 0x0000000e0d178208 */ /* 0x000fe40000800000 */
[----:B------:R-:W-:-:S05]  /*0190*/  @P0 MOV R23, R13 ;  /* 0x0000000d00170202 */ /* 0x000fca0000000f00 */
[----:B------:R2:W-:Y:S04]  /*01a0*/  STG.E desc[UR6][R18.64], R23 ;  /* 0x0000001712007986 */ /* 0x0005e8000c101906 */
[----:B------:R-:W3:Y:S04]  /*01b0*/  @!P0 LDG.E R16, desc[UR6][R16.64] ;  /* 0x0000000610108981 */ /* 0x000ee8000c1e1900 */
[----:B------:R-:W3:Y:S01]  /*01c0*/  @!P0 LDG.E R13, desc[UR6][R10.64] ;  /* 0x000000060a0d8981 */ /* 0x000ee2000c1e1900 */
[----:B----4-:R-:W-:Y:S01]  /*01d0*/  IMAD.WIDE R20, R12, 0x4, R6 ;  /* 0x000000040c147825 */ /* 0x010fe200078e0206 */
[----:B---3--:R-:W-:-:S04]  /*01e0*/  @!P0 FSETP.GE.AND P1, PT, R13, R16, PT ;  /* 0x000000100d00820b */ /* 0x008fc80003f26000 */
[----:B------:R-:W-:-:S06]  /*01f0*/  @!P0 FSEL R13, R13, R16, P1 ;  /* 0x000000100d0d8208 */ /* 0x000fcc0000800000 */
[----:B------:R-:W3:Y:S01]  /*0200*/  @P0 LDG.E R13, desc[UR6][R10.64] ;  /* 0x000000060a0d0981 */ /* 0x000ee2000c1e1900 */
[----:B------:R-:W-:-:S03]  /*0210*/  @!P0 IMAD.WIDE R14, R9, 0x4, R20 ;  /* 0x00000004090e8825 */ /* 0x000fc600078e0214 */
[----:B---3--:R2:W-:Y:S04]  /*0220*/  STG.E desc[UR6][R10.64], R13 ;  /* 0x0000000d0a007986 */ /* 0x0085e8000c101906 */
[----:B------:R-:W3:Y:S04]  /*0230*/  @!P0 LDG.E R15, desc[UR6][R14.64] ;  /* 0x000000060e0f8981 */ /* 0x000ee8000c1e1900 */
[----:B------:R-:W3:Y:S02]  /*0240*/  @!P0 LDG.E R22, desc[UR6][R20.64] ;  /* 0x0000000614168981 */ /* 0x000ee4000c1e1900 */
[----:B---3--:R-:W-:-:S04]  /*0250*/  @!P0 FSETP.GE.AND P1, PT, R22, R15, PT ;  /* 0x0000000f1600820b */ /* 0x008fc80003f26000 */
[----:B------:R-:W-:-:S06]  /*0260*/  @!P0 FSEL R17, R22, R15, P1 ;  /* 0x0000000f16118208 */ /* 0x000fcc0000800000 */
[----:B------:R-:W3:Y:S01]  /*0270*/  @P0 LDG.E R17, desc[UR6][R20.64] ;  /* 0x0000000614110981 */ /* 0x000ee2000c1e1900 */
[----:B------:R-:W-:-:S05]  /*0280*/  IMAD.IADD R12, R0, 0x1, R12 ;  /* 0x00000001000c7824 */ /* 0x000fca00078e020c */
[----:B------:R-:W-:Y:S01]  /*0290*/  ISETP.GE.AND P0, PT, R12, R9, PT ;  /* 0x000000090c00720c */ /* 0x000fe20003f06270 */
[----:B---3--:R2:W-:-:S12]  /*02a0*/  STG.E desc[UR6][R20.64], R17 ;  /* 0x0000001114007986 */ /* 0x0085d8000c101906 */
[----:B------:R-:W-:Y:S05]  /*02b0*/  @!P0 BRA `(.L_x_2) ;  /* 0xfffffffc008c8947 */ /* 0x000fea000383ffff */
[----:B------:R-:W-:Y:S05]  /*02c0*/  EXIT ;  /* 0x000000000000794d */ /* 0x000fea0003800000 */
.L_x_3:
        /* <DEDUP_REMOVED lines=11> */
.L_x_7:


//--------------------- .text._Z14seperateMaxMinPfS_S_ii --------------------------
	.section	.text._Z14seperateMaxMinPfS_S_ii,"ax",@progbits
	.align	128
        .global         _Z14seperateMaxMinPfS_S_ii
        .type           _Z14seperateMaxMinPfS_S_ii,@function
        .size           _Z14seperateMaxMinPfS_S_ii,(.L_x_8 - _Z14seperateMaxMinPfS_S_ii)
        .other          _Z14seperateMaxMinPfS_S_ii,@"STO_CUDA_ENTRY STV_DEFAULT"
_Z14seperateMaxMinPfS_S_ii:
.text._Z14seperateMaxMinPfS_S_ii:
[----:B------:R-:W-:Y:S01]  /*0000*/  LDC R1, c[0x0][0x37c] ;  /* 0x0000df00ff017b82 */ /* 0x000fe20000000800 */
[----:B------:R-:W0:Y:S07]  /*0010*/  S2R R0, SR_TID.X ;  /* 0x0000000000007919 */ /* 0x000e2e0000002100 */
[----:B------:R-:W0:Y:S01]  /*0020*/  S2UR UR4, SR_CTAID.X ;  /* 0x00000000000479c3 */ /* 0x000e220000002500 */
[----:B------:R-:W1:Y:S07]  /*0030*/  LDCU.64 UR6, c[0x0][0x398] ;  /* 0x00007300ff0677ac */ /* 0x000e6e0008000a00 */
[----:B------:R-:W0:Y:S02]  /*0040*/  LDC R23, c[0x0][0x360] ;  /* 0x0000d800ff177b82 */ /* 0x000e240000000800 */
[----:B0-----:R-:W-:-:S05]  /*0050*/  IMAD R0, R23, UR4, R0 ;  /* 0x0000000417007c24 */ /* 0x001fca000f8e0200 */
[----:B-1----:R-:W-:-:S04]  /*0060*/  IADD3 R2, PT, PT, R0, UR7, RZ ;  /* 0x0000000700027c10 */ /* 0x002fc8000fffe0ff */
[----:B------:R-:W-:-:S04]  /*0070*/  ISETP.GE.AND P0, PT, R2, UR6, PT ;  /* 0x0000000602007c0c */ /* 0x000fc8000bf06270 */
[----:B------:R-:W-:-:S13]  /*0080*/  ISETP.GE.OR P0, PT, R0, UR7, P0 ;  /* 0x0000000700007c0c */ /* 0x000fda0008706670 */
[----:B------:R-:W-:Y:S05]  /*0090*/  @P0 EXIT ;  /* 0x000000000000094d */ /* 0x000fea0003800000 */
[----:B------:R-:W0:Y:S01]  /*00a0*/  LDC R13, c[0x0][0x39c] ;  /* 0x0000e700ff0d7b82 */ /* 0x000e220000000800 */
[----:B------:R-:W1:Y:S01]  /*00b0*/  LDCU UR4, c[0x0][0x370] ;  /* 0x00006e00ff0477ac */ /* 0x000e620008000800 */
[----:B------:R-:W2:Y:S06]  /*00c0*/  LDCU.64 UR6, c[0x0][0x358] ;  /* 0x00006b00ff0677ac */ /* 0x000eac0008000a00 */
[----:B------:R-:W3:Y:S01]  /*00d0*/  LDC.64 R2, c[0x0][0x380] ;  /* 0x0000e000ff027b82 */ /* 0x000ee20000000a00 */
[----:B------:R-:W4:Y:S07]  /*00e0*/  LDCU UR5, c[0x0][0x398] ;  /* 0x00007300ff0577ac */ /* 0x000f2e0008000800 */
[----:B------:R-:W0:Y:S01]  /*00f0*/  LDC.64 R4, c[0x0][0x388] ;  /* 0x0000e200ff047b82 */ /* 0x000e220000000a00 */
[----:B-1----:R-:W-:-:S07]  /*0100*/  IMAD R23, R23, UR4, RZ ;  /* 0x0000000417177c24 */ /* 0x002fce000f8e02ff */
[----:B--2---:R-:W1:Y:S02]  /*0110*/  LDC.64 R6, c[0x0][0x390] ;  /* 0x0000e400ff067b82 */ /* 0x004e640000000a00 */
.L_x_4:
[----:B---3--:R-:W-:-:S05]  /*0120*/  IMAD.WIDE R14, R0, 0x4, R2 ;  /* 0x00000004000e7825 */ /* 0x008fca00078e0202 */
[----:B------:R-:W2:Y:S01]  /*0130*/  LDG.E R25, desc[UR6][R14.64] ;  /* 0x000000060e197981 */ /* 0x000ea2000c1e1900 */
[----:B0-----:R-:W-:-:S05]  /*0140*/  IMAD.WIDE R16, R13, 0x4, R14 ;  /* 0x000000040d107825 */ /* 0x001fca00078e020e */
[----:B------:R-:W2:Y:S01]  /*0150*/  LDG.E R12, desc[UR6][R16.64] ;  /* 0x00000006100c7981 */ /* 0x000ea2000c1e1900 */
[----:B------:R-:W-:-:S04]  /*0160*/  IMAD.WIDE R10, R0, 0x4, R4 ;  /* 0x00000004000a7825 */ /* 0x000fc800078e0204 */
[----:B------:R-:W-:Y:S01]  /*0170*/  IMAD.WIDE R8, R13, 0x4, R10 ;  /* 0x000000040d087825 */ /* 0x000fe200078e020a */
[----:B--2---:R-:W-:-:S13]  /*0180*/  FSETP.GEU.AND P0, PT, R25, R12, PT ;  /* 0x0000000c1900720b */ /* 0x004fda0003f0e000 */
[----:B------:R0:W-:Y:S04]  /*0190*/  @!P0 STG.E desc[UR6][R14.64], R12 ;  /* 0x0000000c0e008986 */ /* 0x0001e8000c101906 */
[----:B------:R2:W-:Y:S04]  /*01a0*/  @!P0 STG.E desc[UR6][R16.64], R25 ;  /* 0x0000001910008986 */ /* 0x0005e8000c101906 */
[----:B------:R-:W3:Y:S04]  /*01b0*/  LDG.E R27, desc[UR6][R10.64] ;  /* 0x000000060a1b7981 */ /* 0x000ee8000c1e1900 */
[----:B------:R-:W3:Y:S01]  /*01c0*/  LDG.E R22, desc[UR6][R8.64] ;  /* 0x0000000608167981 */ /* 0x000ee2000c1e1900 */
[----:B-1----:R-:W-:-:S04]  /*01d0*/  IMAD.WIDE R18, R0, 0x4, R6 ;  /* 0x0000000400127825 */ /* 0x002fc800078e0206 */
[----:B------:R-:W-:Y:S01]  /*01e0*/  IMAD.WIDE R20, R13, 0x4, R18 ;  /* 0x000000040d147825 */ /* 0x000fe200078e0212 */
[----:B---3--:R-:W-:-:S13]  /*01f0*/  FSETP.GEU.AND P0, PT, R27, R22, PT ;  /* 0x000000161b00720b */ /* 0x008fda0003f0e000 */
[----:B------:R2:W-:Y:S04]  /*0200*/  @!P0 STG.E desc[UR6][R10.64], R22 ;  /* 0x000000160a008986 */ /* 0x0005e8000c101906 */
[----:B------:R2:W-:Y:S04]  /*0210*/  @!P0 STG.E desc[UR6][R8.64], R27 ;  /* 0x0000001b08008986 */ /* 0x0005e8000c101906 */
[----:B------:R-:W3:Y:S04]  /*0220*/  LDG.E R29, desc[UR6][R18.64] ;  /* 0x00000006121d7981 */ /* 0x000ee8000c1e1900 */
[----:B------:R-:W3:Y:S01]  /*0230*/  LDG.E R24, desc[UR6][R20.64] ;  /* 0x0000000614187981 */ /* 0x000ee2000c1e1900 */
[----:B------:R-:W-:-:S04]  /*0240*/  IADD3 R0, PT, PT, R23, R0, RZ ;  /* 0x0000000017007210 */ /* 0x000fc80007ffe0ff */
[CC--:B0-----:R-:W-:Y:S02]  /*0250*/  IADD3 R12, PT, PT, R0.reuse, R13.reuse, RZ ;  /* 0x0000000d000c7210 */ /* 0x0c1fe40007ffe0ff */
[----:B------:R-:W-:Y:S02]  /*0260*/  ISETP.LT.AND P1, PT, R0, R13, PT ;  /* 0x0000000d0000720c */ /* 0x000fe40003f21270 */
[----:B---3--:R-:W-:-:S13]  /*0270*/  FSETP.GEU.AND P0, PT, R29, R24, PT ;  /* 0x000000181d00720b */ /* 0x008fda0003f0e000 */
[----:B------:R2:W-:Y:S04]  /*0280*/  @!P0 STG.E desc[UR6][R18.64], R24 ;  /* 0x0000001812008986 */ /* 0x0005e8000c101906 */
[----:B------:R2:W-:Y:S01]  /*0290*/  @!P0 STG.E desc[UR6][R20.64], R29 ;  /* 0x0000001d14008986 */ /* 0x0005e2000c101906 */
[----:B----4-:R-:W-:-:S13]  /*02a0*/  ISETP.GE.AND P0, PT, R12, UR5, PT ;  /* 0x000000050c007c0c */ /* 0x010fda000bf06270 */
[----:B--2---:R-:W-:Y:S05]  /*02b0*/  @!P0 BRA P1, `(.L_x_4) ;  /* 0xfffffffc00988947 */ /* 0x004fea000083ffff */
[----:B------:R-:W-:Y:S05]  /*02c0*/  EXIT ;  /* 0x000000000000794d */ /* 0x000fea0003800000 */
.L_x_5:
        /* <DEDUP_REMOVED lines=11> */
.L_x_8:


//--------------------- .nv.shared.reserved.0     --------------------------
	.section	.nv.shared.reserved.0,"aw",@nobits
	.weak		__nv_reservedSMEM_offset_0_alias
	.size		__nv_reservedSMEM_offset_0_alias, 0, 64
	.other		__nv_reservedSMEM_offset_0_alias,@"STO_CUDA_RESERVED_SHARED STV_DEFAULT"
__nv_reservedSMEM_offset_0_alias:
	.zero		0
	.zero		64


//--------------------- .nv.constant0._Z7findMinPfS_S_ii --------------------------
	.section	.nv.constant0._Z7findMinPfS_S_ii,"a",@progbits
	.sectionflags	@""
	.align	4
.nv.constant0._Z7findMinPfS_S_ii:
	.zero		928


//--------------------- .nv.constant0._Z7findMaxPfS_S_ii --------------------------
	.section	.nv.constant0._Z7findMaxPfS_S_ii,"a",@progbits
	.sectionflags	@""
	.align	4
.nv.constant0._Z7findMaxPfS_S_ii:
	.zero		928


//--------------------- .nv.constant0._Z14seperateMaxMinPfS_S_ii --------------------------
	.section	.nv.constant0._Z14seperateMaxMinPfS_S_ii,"a",@progbits
	.sectionflags	@""
	.align	4
.nv.constant0._Z14seperateMaxMinPfS_S_ii:
	.zero		928


//--------------------- SYMBOLS --------------------------

	.type		.nv.reservedSmem.offset0,@object
	.size		.nv.reservedSmem.offset0,0x4
